	.headerflags	@"EF_CUDA_TEXMODE_UNIFIED EF_CUDA_64BIT_ADDRESS EF_CUDA_ACCELERATORS EF_CUDA_SM90 EF_CUDA_VIRTUAL_SM(EF_CUDA_SM90)"
	.elftype	@"ET_EXEC"


//--------------------- .nv.info                  --------------------------
	.section	.nv.info,"",@"SHT_CUDA_INFO"
	.align	4


	//----- nvinfo : EIATTR_REGCOUNT
	.align		4
        /*0000*/ 	.byte	0x04, 0x2f
        /*0002*/ 	.short	(.L_1 - .L_0)
	.align		4
.L_0:
        /*0004*/ 	.word	index@(triton_red_fused__unsafe_index_convolution_native_group_norm_34)
        /*0008*/ 	.word	0x00000030


	//----- nvinfo : EIATTR_MIN_STACK_SIZE
	.align		4
.L_1:
        /*000c*/ 	.byte	0x04, 0x12
        /*000e*/ 	.short	(.L_3 - .L_2)
	.align		4
.L_2:
        /*0010*/ 	.word	index@(triton_red_fused__unsafe_index_convolution_native_group_norm_34)
        /*0014*/ 	.word	0x00000000


	//----- nvinfo : EIATTR_FRAME_SIZE
	.align		4
.L_3:
        /*0018*/ 	.byte	0x04, 0x11
        /*001a*/ 	.short	(.L_5 - .L_4)
	.align		4
.L_4:
        /*001c*/ 	.word	index@(triton_red_fused__unsafe_index_convolution_native_group_norm_34)
        /*0020*/ 	.word	0x00000000


	//----- nvinfo : EIATTR_MIN_STACK_SIZE
	.align		4
.L_5:
        /*0024*/ 	.byte	0x04, 0x12
        /*0026*/ 	.short	(.L_7 - .L_6)
	.align		4
.L_6:
        /*0028*/ 	.word	index@(triton_red_fused__unsafe_index_convolution_native_group_norm_34)
        /*002c*/ 	.word	0x00000000
.L_7:


//--------------------- .nv.info.triton_red_fused__unsafe_index_convolution_native_group_norm_34 --------------------------
	.section	.nv.info.triton_red_fused__unsafe_index_convolution_native_group_norm_34,"",@"SHT_CUDA_INFO"
	.sectionflags	@""
	.align	4


	//----- nvinfo : EIATTR_CUDA_API_VERSION
	.align		4
        /*0000*/ 	.byte	0x04, 0x37
        /*0002*/ 	.short	(.L_9 - .L_8)
.L_8:
        /*0004*/ 	.word	0x0000007c


	//----- nvinfo : EIATTR_KPARAM_INFO
	.align		4
.L_9:
        /*0008*/ 	.byte	0x04, 0x17
        /*000a*/ 	.short	(.L_11 - .L_10)
.L_10:
        /*000c*/ 	.word	0x00000000
        /*0010*/ 	.short	0x0008
        /*0012*/ 	.short	0x003c
        /*0014*/ 	.byte	0x00, 0xf0, 0x11, 0x00


	//----- nvinfo : EIATTR_KPARAM_INFO
	.align		4
.L_11:
        /*0018*/ 	.byte	0x04, 0x17
        /*001a*/ 	.short	(.L_13 - .L_12)
.L_12:
        /*001c*/ 	.word	0x00000000
        /*0020*/ 	.short	0x0007
        /*0022*/ 	.short	0x0038
        /*0024*/ 	.byte	0x00, 0xf0, 0x11, 0x00


	//----- nvinfo : EIATTR_KPARAM_INFO
	.align		4
.L_13:
        /*0028*/ 	.byte	0x04, 0x17
        /*002a*/ 	.short	(.L_15 - .L_14)
.L_14:
        /*002c*/ 	.word	0x00000000
        /*0030*/ 	.short	0x0006
        /*0032*/ 	.short	0x0030
        /*0034*/ 	.byte	0x00, 0xf4, 0x21, 0x00


	//----- nvinfo : EIATTR_KPARAM_INFO
	.align		4
.L_15:
        /*0038*/ 	.byte	0x04, 0x17
        /*003a*/ 	.short	(.L_17 - .L_16)
.L_16:
        /*003c*/ 	.word	0x00000000
        /*0040*/ 	.short	0x0005
        /*0042*/ 	.short	0x0028
        /*0044*/ 	.byte	0x00, 0xf4, 0x21, 0x00


	//----- nvinfo : EIATTR_KPARAM_INFO
	.align		4
.L_17:
        /*0048*/ 	.byte	0x04, 0x17
        /*004a*/ 	.short	(.L_19 - .L_18)
.L_18:
        /*004c*/ 	.word	0x00000000
        /*0050*/ 	.short	0x0004
        /*0052*/ 	.short	0x0020
        /*0054*/ 	.byte	0x00, 0xf4, 0x21, 0x00


	//----- nvinfo : EIATTR_KPARAM_INFO
	.align		4
.L_19:
        /*0058*/ 	.byte	0x04, 0x17
        /*005a*/ 	.short	(.L_21 - .L_20)
.L_20:
        /*005c*/ 	.word	0x00000000
        /*0060*/ 	.short	0x0003
        /*0062*/ 	.short	0x0018
        /*0064*/ 	.byte	0x00, 0xf4, 0x21, 0x00


	//----- nvinfo : EIATTR_KPARAM_INFO
	.align		4
.L_21:
        /*0068*/ 	.byte	0x04, 0x17
        /*006a*/ 	.short	(.L_23 - .L_22)
.L_22:
        /*006c*/ 	.word	0x00000000
        /*0070*/ 	.short	0x0002
        /*0072*/ 	.short	0x0010
        /*0074*/ 	.byte	0x00, 0xf4, 0x21, 0x00


	//----- nvinfo : EIATTR_KPARAM_INFO
	.align		4
.L_23:
        /*0078*/ 	.byte	0x04, 0x17
        /*007a*/ 	.short	(.L_25 - .L_24)
.L_24:
        /*007c*/ 	.word	0x00000000
        /*0080*/ 	.short	0x0001
        /*0082*/ 	.short	0x0008
        /*0084*/ 	.byte	0x00, 0xf4, 0x21, 0x00


	//----- nvinfo : EIATTR_KPARAM_INFO
	.align		4
.L_25:
        /*0088*/ 	.byte	0x04, 0x17
        /*008a*/ 	.short	(.L_27 - .L_26)
.L_26:
        /*008c*/ 	.word	0x00000000
        /*0090*/ 	.short	0x0000
        /*0092*/ 	.short	0x0000
        /*0094*/ 	.byte	0x00, 0xf4, 0x21, 0x00


	//----- nvinfo : EIATTR_SPARSE_MMA_MASK
	.align		4
.L_27:
        /*0098*/ 	.byte	0x03, 0x50
        /*009a*/ 	.short	0x0000


	//----- nvinfo : EIATTR_MAXREG_COUNT
	.align		4
        /*009c*/ 	.byte	0x03, 0x1b
        /*009e*/ 	.short	0x00ff


	//----- nvinfo : EIATTR_COOP_GROUP_MASK_REGIDS
	.align		4
        /*00a0*/ 	.byte	0x04, 0x29
        /*00a2*/ 	.short	(.L_29 - .L_28)


	//   ....[0]....
.L_28:
        /*00a4*/ 	.word	0xffffffff


	//   ....[1]....
        /*00a8*/ 	.word	0xffffffff


	//   ....[2]....
        /*00ac*/ 	.word	0xffffffff


	//----- nvinfo : EIATTR_COOP_GROUP_INSTR_OFFSETS
	.align		4
.L_29:
        /*00b0*/ 	.byte	0x04, 0x28
        /*00b2*/ 	.short	(.L_31 - .L_30)


	//   ....[0]....
.L_30:
        /*00b4*/ 	.word	0x000015a0


	//   ....[1]....
        /*00b8*/ 	.word	0x000015b0


	//   ....[2]....
        /*00bc*/ 	.word	0x000015c0


	//----- nvinfo : EIATTR_EXIT_INSTR_OFFSETS
	.align		4
.L_31:
        /*00c0*/ 	.byte	0x04, 0x1c
        /*00c2*/ 	.short	(.L_33 - .L_32)


	//   ....[0]....
.L_32:
        /*00c4*/ 	.word	0x000017d0


	//   ....[1]....
        /*00c8*/ 	.word	0x00001820


	//----- nvinfo : EIATTR_REQNTID
	.align		4
.L_33:
        /*00cc*/ 	.byte	0x04, 0x10
        /*00ce*/ 	.short	(.L_35 - .L_34)
.L_34:
        /*00d0*/ 	.word	0x00000080
        /*00d4*/ 	.word	0x00000001
        /*00d8*/ 	.word	0x00000001


	//----- nvinfo : EIATTR_CBANK_PARAM_SIZE
	.align		4
.L_35:
        /*00dc*/ 	.byte	0x03, 0x19
        /*00de*/ 	.short	0x0040


	//----- nvinfo : EIATTR_PARAM_CBANK
	.align		4
        /*00e0*/ 	.byte	0x04, 0x0a
        /*00e2*/ 	.short	(.L_37 - .L_36)
	.align		4
.L_36:
        /*00e4*/ 	.word	index@(.nv.constant0.triton_red_fused__unsafe_index_convolution_native_group_norm_34)
        /*00e8*/ 	.short	0x0210
        /*00ea*/ 	.short	0x0040


	//----- nvinfo : EIATTR_SW_WAR
	.align		4
.L_37:
        /*00ec*/ 	.byte	0x04, 0x36
        /*00ee*/ 	.short	(.L_39 - .L_38)
.L_38:
        /*00f0*/ 	.word	0x00000008
.L_39:


//--------------------- .nv.callgraph             --------------------------
	.section	.nv.callgraph,"",@"SHT_CUDA_CALLGRAPH"
	.align	4
	.sectionentsize	8
	.align		4
        /*0000*/ 	.word	0x00000000
	.align		4
        /*0004*/ 	.word	0xffffffff
	.align		4
        /*0008*/ 	.word	0x00000000
	.align		4
        /*000c*/ 	.word	0xfffffffe
	.align		4
        /*0010*/ 	.word	0x00000000
	.align		4
        /*0014*/ 	.word	0xfffffffd
	.align		4
        /*0018*/ 	.word	0x00000000
	.align		4
        /*001c*/ 	.word	0xfffffffc


//--------------------- .text.triton_red_fused__unsafe_index_convolution_native_group_norm_34 --------------------------
	.section	.text.triton_red_fused__unsafe_index_convolution_native_group_norm_34,"ax",@progbits
	.sectionflags	@"SHF_BARRIERS=1"
	.align	128
        .global         triton_red_fused__unsafe_index_convolution_native_group_norm_34
        .type           triton_red_fused__unsafe_index_convolution_native_group_norm_34,@function
        .size           triton_red_fused__unsafe_index_convolution_native_group_norm_34,(.L_x_3 - triton_red_fused__unsafe_index_convolution_native_group_norm_34)
        .other          triton_red_fused__unsafe_index_convolution_native_group_norm_34,@"STO_CUDA_ENTRY STV_DEFAULT"
triton_red_fused__unsafe_index_convolution_native_group_norm_34:
.text.triton_red_fused__unsafe_index_convolution_native_group_norm_34:
[----:B------:R-:W0:Y:S01]  /*0000*/  LDC R1, c[0x0][0x28] ;  /* 0x00000a00ff017b82 */ /* 0x000e220000000800 */
[----:B------:R-:W1:Y:S07]  /*0010*/  S2R R9, SR_CTAID.X ;  /* 0x0000000000097919 */ /* 0x000e6e0000002500 */
[----:B------:R-:W2:Y:S01]  /*0020*/  LDC.64 R6, c[0x0][0x220] ;  /* 0x00008800ff067b82 */ /* 0x000ea20000000a00 */
[----:B------:R-:W-:Y:S01]  /*0030*/  IMAD.MOV.U32 R2, RZ, RZ, RZ ;  /* 0x000000ffff027224 */ /* 0x000fe200078e00ff */
[----:B------:R-:W-:Y:S01]  /*0040*/  ULDC.64 UR6, c[0x0][0x208] ;  /* 0x0000820000067ab9 */ /* 0x000fe20000000a00 */
[----:B------:R-:W3:Y:S05]  /*0050*/  S2R R15, SR_TID.X ;  /* 0x00000000000f7919 */ /* 0x000eea0000002100 */
[----:B------:R-:W4:Y:S08]  /*0060*/  S2UR UR5, SR_CgaCtaId ;  /* 0x00000000000579c3 */ /* 0x000f300000008800 */
[----:B------:R-:W2:Y:S01]  /*0070*/  LDC.64 R4, c[0x0][0x228] ;  /* 0x00008a00ff047b82 */ /* 0x000ea20000000a00 */
[----:B------:R-:W-:Y:S01]  /*0080*/  UMOV UR4, 0x400 ;  /* 0x0000040000047882 */ /* 0x000fe20000000000 */
[----:B------:R-:W-:-:S02]  /*0090*/  CS2R R18, SRZ ;  /* 0x0000000000127805 */ /* 0x000fc4000001ff00 */
[----:B------:R-:W-:Y:S02]  /*00a0*/  CS2R R30, SRZ ;  /* 0x00000000001e7805 */ /* 0x000fe4000001ff00 */
[----:B------:R-:W-:Y:S02]  /*00b0*/  CS2R R32, SRZ ;  /* 0x0000000000207805 */ /* 0x000fe4000001ff00 */
[----:B------:R-:W-:Y:S01]  /*00c0*/  CS2R R34, SRZ ;  /* 0x0000000000227805 */ /* 0x000fe2000001ff00 */
[----:B------:R-:W-:Y:S01]  /*00d0*/  IMAD.MOV.U32 R36, RZ, RZ, RZ ;  /* 0x000000ffff247224 */ /* 0x000fe200078e00ff */
[----:B------:R-:W-:Y:S01]  /*00e0*/  ULDC.64 UR8, c[0x0][0x210] ;  /* 0x0000840000087ab9 */ /* 0x000fe20000000a00 */
[----:B------:R-:W-:Y:S01]  /*00f0*/  ULDC.64 UR10, c[0x0][0x218] ;  /* 0x00008600000a7ab9 */ /* 0x000fe20000000a00 */
[----:B-1----:R-:W-:-:S05]  /*0100*/  IMAD.SHL.U32 R10, R9, 0x40, RZ ;  /* 0x00000040090a7824 */ /* 0x002fca00078e00ff */
[----:B---3--:R-:W-:-:S04]  /*0110*/  LOP3.LUT R0, R10, 0x3f, R15, 0xf8, !PT ;  /* 0x0000003f0a007812 */ /* 0x008fc800078ef80f */
[----:B------:R-:W-:Y:S02]  /*0120*/  SHF.R.S32.HI R13, RZ, 0x1f, R0 ;  /* 0x0000001fff0d7819 */ /* 0x000fe40000011400 */
[----:B------:R-:W-:Y:S02]  /*0130*/  SHF.R.U32.HI R11, RZ, 0x1, R15 ;  /* 0x00000001ff0b7819 */ /* 0x000fe4000001160f */
[----:B------:R-:W-:Y:S02]  /*0140*/  LEA.HI R13, R13, R0, RZ, 0x2 ;  /* 0x000000000d0d7211 */ /* 0x000fe400078f10ff */
[----:B------:R-:W-:Y:S02]  /*0150*/  ISETP.GE.AND P0, PT, R0, 0x400, PT ;  /* 0x000004000000780c */ /* 0x000fe40003f06270 */
[--C-:B------:R-:W-:Y:S02]  /*0160*/  SHF.R.S32.HI R12, RZ, 0x2, R13.reuse ;  /* 0x00000002ff0c7819 */ /* 0x100fe4000001140d */
[----:B------:R-:W-:-:S04]  /*0170*/  SHF.R.S32.HI R3, RZ, 0x1f, R13 ;  /* 0x0000001fff037819 */ /* 0x000fc8000001140d */
[----:B------:R-:W-:-:S04]  /*0180*/  LEA.HI R3, R3, R12, RZ, 0x6 ;  /* 0x0000000c03037211 */ /* 0x000fc800078f30ff */
[----:B------:R-:W-:Y:S01]  /*0190*/  LOP3.LUT R3, R3, 0xffffffc0, RZ, 0xc0, !PT ;  /* 0xffffffc003037812 */ /* 0x000fe200078ec0ff */
[----:B------:R-:W-:Y:S01]  /*01a0*/  IMAD.SHL.U32 R8, R15, 0x4, RZ ;  /* 0x000000040f087824 */ /* 0x000fe200078e00ff */
[----:B------:R-:W-:-:S03]  /*01b0*/  SGXT.U32 R11, R11, 0x6 ;  /* 0x000000060b0b781a */ /* 0x000fc60000000000 */
[----:B------:R-:W-:Y:S01]  /*01c0*/  IMAD.IADD R3, R12, 0x1, -R3 ;  /* 0x000000010c037824 */ /* 0x000fe200078e0a03 */
[----:B------:R-:W-:Y:S01]  /*01d0*/  LOP3.LUT R14, R8, 0xfc, RZ, 0xc0, !PT ;  /* 0x000000fc080e7812 */ /* 0x000fe200078ec0ff */
[----:B------:R-:W-:Y:S02]  /*01e0*/  IMAD.SHL.U32 R9, R9, 0x80000, RZ ;  /* 0x0008000009097824 */ /* 0x000fe400078e00ff */
[----:B--2---:R-:W-:Y:S01]  /*01f0*/  IMAD.WIDE R6, R3, 0x4, R6 ;  /* 0x0000000403067825 */ /* 0x004fe200078e0206 */
[----:B------:R-:W-:-:S03]  /*0200*/  LOP3.LUT R3, R15, 0x40, RZ, 0xc0, !PT ;  /* 0x000000400f037812 */ /* 0x000fc600078ec0ff */
[----:B------:R-:W-:Y:S01]  /*0210*/  IMAD.SHL.U32 R16, R11, 0x2000, RZ ;  /* 0x000020000b107824 */ /* 0x000fe200078e00ff */
[----:B------:R1:W5:Y:S01]  /*0220*/  @!P0 LDG.E.EL R2, desc[UR6][R6.64] ;  /* 0x0000000606028981 */ /* 0x000362000c2e1900 */
[----:B------:R-:W-:Y:S01]  /*0230*/  IMAD R14, R3, 0x4, R14 ;  /* 0x00000004030e7824 */ /* 0x000fe200078e020e */
[----:B------:R-:W-:Y:S01]  /*0240*/  SHF.R.U32.HI R3, RZ, 0x6, R15 ;  /* 0x00000006ff037819 */ /* 0x000fe2000001160f */
[----:B----4-:R-:W-:Y:S01]  /*0250*/  UPRMT UR4, UR5, 0x654, UR4 ;  /* 0x0000065405047896 */ /* 0x010fe20008000004 */
[----:B------:R-:W-:Y:S01]  /*0260*/  LOP3.LUT R9, R9, R16, RZ, 0xfc, !PT ;  /* 0x0000001009097212 */ /* 0x000fe200078efcff */
[----:B------:R-:W-:Y:S01]  /*0270*/  IMAD.SHL.U32 R12, R12, 0x1000, RZ ;  /* 0x000010000c0c7824 */ /* 0x000fe200078e00ff */
[----:B------:R-:W-:Y:S02]  /*0280*/  SGXT.U32 R3, R3, 0x1 ;  /* 0x000000010303781a */ /* 0x000fe40000000000 */
[----:B------:R-:W-:Y:S02]  /*0290*/  CS2R R16, SRZ ;  /* 0x0000000000107805 */ /* 0x000fe4000001ff00 */
[----:B------:R-:W-:Y:S01]  /*02a0*/  LOP3.LUT R9, R9, 0x4, R8, 0xf8, !PT ;  /* 0x0000000409097812 */ /* 0x000fe200078ef808 */
[----:B------:R-:W-:Y:S01]  /*02b0*/  IMAD.SHL.U32 R39, R12, 0x4, RZ ;  /* 0x000000040c277824 */ /* 0x000fe200078e00ff */
[----:B------:R-:W-:Y:S01]  /*02c0*/  LOP3.LUT R13, R13, 0x1ffffffc, RZ, 0xc0, !PT ;  /* 0x1ffffffc0d0d7812 */ /* 0x000fe200078ec0ff */
[----:B-1----:R-:W-:Y:S01]  /*02d0*/  IMAD.SHL.U32 R6, R15, 0x8, RZ ;  /* 0x000000080f067824 */ /* 0x002fe200078e00ff */
[----:B------:R-:W-:Y:S01]  /*02e0*/  SHF.R.S32.HI R15, RZ, 0x1f, R12 ;  /* 0x0000001fff0f7819 */ /* 0x000fe2000001140c */
[----:B------:R-:W-:-:S02]  /*02f0*/  IMAD.SHL.U32 R7, R14, 0x2, RZ ;  /* 0x000000020e077824 */ /* 0x000fc400078e00ff */
[----:B0-----:R-:W-:Y:S01]  /*0300*/  IMAD.WIDE R8, R9, 0x4, R4 ;  /* 0x0000000409087825 */ /* 0x001fe200078e0204 */
[----:B------:R-:W-:Y:S02]  /*0310*/  LOP3.LUT R6, R6, 0x1f8, RZ, 0xc0, !PT ;  /* 0x000001f806067812 */ /* 0x000fe400078ec0ff */
[----:B------:R-:W-:Y:S01]  /*0320*/  LOP3.LUT R7, R7, 0x3f0, RZ, 0xc0, !PT ;  /* 0x000003f007077812 */ /* 0x000fe200078ec0ff */
[----:B------:R-:W-:Y:S01]  /*0330*/  IMAD.IADD R13, R0, 0x1, -R13 ;  /* 0x00000001000d7824 */ /* 0x000fe200078e0a0d */
[C---:B------:R-:W-:Y:S02]  /*0340*/  LOP3.LUT R5, R6.reuse, R3, RZ, 0xfc, !PT ;  /* 0x0000000306057212 */ /* 0x040fe400078efcff */
[----:B------:R-:W-:Y:S01]  /*0350*/  LEA R6, R6, UR4, 0x1 ;  /* 0x0000000406067c11 */ /* 0x000fe2000f8e08ff */
[----:B------:R-:W-:Y:S01]  /*0360*/  VIADD R7, R7, UR4 ;  /* 0x0000000407077c36 */ /* 0x000fe20008000000 */
[----:B------:R-:W-:Y:S02]  /*0370*/  LOP3.LUT R4, R10, R11, RZ, 0xfc, !PT ;  /* 0x0000000b0a047212 */ /* 0x000fe400078efcff */
[----:B------:R-:W-:Y:S01]  /*0380*/  CS2R R10, SRZ ;  /* 0x00000000000a7805 */ /* 0x000fe2000001ff00 */
[----:B------:R-:W-:Y:S01]  /*0390*/  IMAD.SHL.U32 R37, R13, 0x8, RZ ;  /* 0x000000080d257824 */ /* 0x000fe200078e00ff */
[----:B------:R-:W-:Y:S01]  /*03a0*/  SHF.L.U64.HI R38, R12, 0x2, R15 ;  /* 0x000000020c267819 */ /* 0x000fe2000001020f */
[----:B------:R-:W-:-:S02]  /*03b0*/  IMAD R5, R5, 0x4, R6 ;  /* 0x0000000405057824 */ /* 0x000fc400078e0206 */
[----:B------:R-:W-:Y:S02]  /*03c0*/  IMAD R6, R14, 0x4, R7 ;  /* 0x000000040e067824 */ /* 0x000fe400078e0207 */
[----:B------:R-:W-:-:S07]  /*03d0*/  IMAD.MOV.U32 R7, RZ, RZ, RZ ;  /* 0x000000ffff077224 */ /* 0x000fce00078e00ff */
.L_x_1:
[----:B------:R-:W-:Y:S01]  /*03e0*/  SHF.R.U64 R12, R10, 0x2, R7 ;  /* 0x000000020a0c7819 */ /* 0x000fe20000001207 */
[----:B------:R-:W0:Y:S03]  /*03f0*/  LDC.64 R26, c[0x0][0x210] ;  /* 0x00008400ff1a7b82 */ /* 0x000e260000000a00 */
[----:B------:R-:W-:-:S04]  /*0400*/  LOP3.LUT R12, R12, 0xf8, RZ, 0xc0, !PT ;  /* 0x000000f80c0c7812 */ /* 0x000fc800078ec0ff */
[----:B------:R-:W-:-:S05]  /*0410*/  IADD3 R12, P1, R12, UR8, RZ ;  /* 0x000000080c0c7c10 */ /* 0x000fca000ff3e0ff */
[----:B------:R-:W-:Y:S01]  /*0420*/  IMAD.X R13, RZ, RZ, UR9, P1 ;  /* 0x00000009ff0d7e24 */ /* 0x000fe200088e06ff */
[----:B------:R-:W-:-:S05]  /*0430*/  LOP3.LUT R41, R3, 0x18, R10, 0xf8, !PT ;  /* 0x0000001803297812 */ /* 0x000fca00078ef80a */
[----:B------:R-:W2:Y:S01]  /*0440*/  LDG.E.EL.64 R12, desc[UR6][R12.64] ;  /* 0x000000060c0c7981 */ /* 0x000ea2000c2e1b00 */
[----:B0-----:R-:W-:-:S05]  /*0450*/  IMAD.WIDE.U32 R40, R41, 0x8, R26 ;  /* 0x0000000829287825 */ /* 0x001fca00078e001a */
[----:B------:R-:W3:Y:S04]  /*0460*/  LDG.E.EL.64 R14, desc[UR6][R40.64] ;  /* 0x00000006280e7981 */ /* 0x000ee8000c2e1b00 */
[----:B------:R-:W4:Y:S04]  /*0470*/  LDG.E.EL.64 R20, desc[UR6][R40.64+0x10] ;  /* 0x0000100628147981 */ /* 0x000f28000c2e1b00 */
[----:B------:R-:W4:Y:S01]  /*0480*/  LDG.E.EL.64 R22, desc[UR6][R40.64+0x20] ;  /* 0x0000200628167981 */ /* 0x000f22000c2e1b00 */
[----:B------:R-:W-:-:S03]  /*0490*/  LEA.HI R29, R10, R37, RZ, 0x16 ;  /* 0x000000250a1d7211 */ /* 0x000fc600078fb0ff */
[----:B------:R0:W4:Y:S02]  /*04a0*/  LDG.E.EL.64 R24, desc[UR6][R40.64+0x30] ;  /* 0x0000300628187981 */ /* 0x000124000c2e1b00 */
[----:B------:R-:W-:Y:S01]  /*04b0*/  IMAD.WIDE R26, R29, 0x8, R26 ;  /* 0x000000081d1a7825 */ /* 0x000fe200078e021a */
[----:B------:R-:W-:-:S06]  /*04c0*/  CS2R R28, SRZ ;  /* 0x00000000001c7805 */ /* 0x000fcc000001ff00 */
[----:B------:R-:W4:Y:S01]  /*04d0*/  @!P0 LDG.E.EL.64 R28, desc[UR6][R26.64] ;  /* 0x000000061a1c8981 */ /* 0x000f22000c2e1b00 */
[----:B--2---:R-:W-:-:S04]  /*04e0*/  SHF.R.U32.HI R43, RZ, 0x1b, R13 ;  /* 0x0000001bff2b7819 */ /* 0x004fc8000001160d */
[----:B------:R-:W-:-:S04]  /*04f0*/  LOP3.LUT R43, R43, 0x10, RZ, 0xc0, !PT ;  /* 0x000000102b2b7812 */ /* 0x000fc800078ec0ff */
[----:B------:R-:W-:Y:S02]  /*0500*/  IADD3 R12, P1, R12, R43, RZ ;  /* 0x0000002b0c0c7210 */ /* 0x000fe40007f3e0ff */
[----:B---3--:R-:W-:-:S03]  /*0510*/  SHF.R.U32.HI R42, RZ, 0x19, R15 ;  /* 0x00000019ff2a7819 */ /* 0x008fc6000001160f */
[----:B------:R-:W-:Y:S01]  /*0520*/  IMAD.X R13, RZ, RZ, R13, P1 ;  /* 0x000000ffff0d7224 */ /* 0x000fe200008e060d */
[----:B0-----:R-:W-:Y:S02]  /*0530*/  LEA R41, P1, R14, UR10, 0x2 ;  /* 0x0000000a0e297c11 */ /* 0x001fe4000f8210ff */
[----:B------:R-:W-:Y:S02]  /*0540*/  LOP3.LUT R42, R42, 0x40, RZ, 0xc0, !PT ;  /* 0x000000402a2a7812 */ /* 0x000fe400078ec0ff */
[----:B----4-:R-:W-:Y:S02]  /*0550*/  SHF.R.U32.HI R40, RZ, 0x19, R21 ;  /* 0x00000019ff287819 */ /* 0x010fe40000011615 */
[----:B------:R-:W-:Y:S02]  /*0560*/  LEA.HI.X R14, R14, UR11, R15, 0x2, P1 ;  /* 0x0000000b0e0e7c11 */ /* 0x000fe400088f140f */
[----:B------:R-:W-:Y:S02]  /*0570*/  IADD3 R15, P1, R42, R41, RZ ;  /* 0x000000292a0f7210 */ /* 0x000fe40007f3e0ff */
[----:B------:R-:W-:-:S02]  /*0580*/  LEA R41, P2, R20, UR10, 0x2 ;  /* 0x0000000a14297c11 */ /* 0x000fc4000f8410ff */
[----:B------:R-:W-:Y:S02]  /*0590*/  LOP3.LUT R40, R40, 0x40, RZ, 0xc0, !PT ;  /* 0x0000004028287812 */ /* 0x000fe400078ec0ff */
[----:B------:R-:W-:Y:S02]  /*05a0*/  LEA.HI.X R20, R20, UR11, R21, 0x2, P2 ;  /* 0x0000000b14147c11 */ /* 0x000fe400090f1415 */
[----:B------:R-:W-:Y:S02]  /*05b0*/  IADD3 R21, P2, R40, R41, RZ ;  /* 0x0000002928157210 */ /* 0x000fe40007f5e0ff */
[----:B------:R-:W-:Y:S02]  /*05c0*/  SHF.R.U32.HI R40, RZ, 0x19, R23 ;  /* 0x00000019ff287819 */ /* 0x000fe40000011617 */
[----:B------:R-:W-:Y:S02]  /*05d0*/  LEA R41, P3, R22, UR10, 0x2 ;  /* 0x0000000a16297c11 */ /* 0x000fe4000f8610ff */
[----:B------:R-:W-:-:S02]  /*05e0*/  LOP3.LUT R40, R40, 0x40, RZ, 0xc0, !PT ;  /* 0x0000004028287812 */ /* 0x000fc400078ec0ff */
[----:B------:R-:W-:Y:S02]  /*05f0*/  LEA.HI.X R42, R22, UR11, R23, 0x2, P3 ;  /* 0x0000000b162a7c11 */ /* 0x000fe400098f1417 */
[----:B------:R-:W-:Y:S02]  /*0600*/  IADD3 R23, P3, R40, R41, RZ ;  /* 0x0000002928177210 */ /* 0x000fe40007f7e0ff */
[--C-:B------:R-:W-:Y:S02]  /*0610*/  SHF.R.U32.HI R41, RZ, 0x19, R25.reuse ;  /* 0x00000019ff297819 */ /* 0x100fe40000011619 */
[C---:B------:R-:W-:Y:S01]  /*0620*/  LEA R22, P4, R24.reuse, UR10, 0x2 ;  /* 0x0000000a18167c11 */ /* 0x040fe2000f8810ff */
[----:B------:R-:W-:Y:S01]  /*0630*/  IMAD.X R42, RZ, RZ, R42, P3 ;  /* 0x000000ffff2a7224 */ /* 0x000fe200018e062a */
[----:B------:R-:W-:Y:S02]  /*0640*/  LOP3.LUT R41, R41, 0x40, RZ, 0xc0, !PT ;  /* 0x0000004029297812 */ /* 0x000fe400078ec0ff */
[----:B------:R-:W-:-:S02]  /*0650*/  LEA.HI.X R43, R24, UR11, R25, 0x2, P4 ;  /* 0x0000000b182b7c11 */ /* 0x000fc4000a0f1419 */
[----:B------:R-:W-:Y:S01]  /*0660*/  IADD3 R41, P4, R41, R22, RZ ;  /* 0x0000001629297210 */ /* 0x000fe20007f9e0ff */
[----:B------:R-:W-:Y:S01]  /*0670*/  IMAD.X R22, RZ, RZ, R14, P1 ;  /* 0x000000ffff167224 */ /* 0x000fe200008e060e */
[C---:B------:R-:W-:Y:S01]  /*0680*/  LEA R15, P1, R12.reuse, R15, 0x6 ;  /* 0x0000000f0c0f7211 */ /* 0x040fe200078230ff */
[----:B------:R-:W-:Y:S01]  /*0690*/  IMAD.X R14, RZ, RZ, R20, P2 ;  /* 0x000000ffff0e7224 */ /* 0x000fe200010e0614 */
[C---:B------:R-:W-:Y:S01]  /*06a0*/  LEA R24, P2, R12.reuse, R21, 0x6 ;  /* 0x000000150c187211 */ /* 0x040fe200078430ff */
[----:B------:R-:W-:Y:S01]  /*06b0*/  IMAD.X R43, RZ, RZ, R43, P4 ;  /* 0x000000ffff2b7224 */ /* 0x000fe200020e062b */
[C---:B------:R-:W-:Y:S02]  /*06c0*/  LEA R40, P3, R12.reuse, R23, 0x6 ;  /* 0x000000170c287211 */ /* 0x040fe400078630ff */
[----:B------:R-:W-:Y:S02]  /*06d0*/  CS2R R20, SRZ ;  /* 0x0000000000147805 */ /* 0x000fe4000001ff00 */
[----:B------:R-:W-:-:S02]  /*06e0*/  LEA R41, P4, R12, R41, 0x6 ;  /* 0x000000290c297211 */ /* 0x000fc400078830ff */
[----:B------:R-:W-:Y:S02]  /*06f0*/  SEL R23, R29, RZ, !P0 ;  /* 0x000000ff1d177207 */ /* 0x000fe40004000000 */
[C-C-:B------:R-:W-:Y:S01]  /*0700*/  LEA.HI.X R22, R12.reuse, R22, R13.reuse, 0x6, P1 ;  /* 0x000000160c167211 */ /* 0x140fe200008f340d */
[----:B------:R-:W2:Y:S01]  /*0710*/  @!P0 LDG.E.EL.64 R20, desc[UR6][R26.64] ;  /* 0x000000061a148981 */ /* 0x000ea2000c2e1b00 */
[C-C-:B------:R-:W-:Y:S02]  /*0720*/  LEA.HI.X R29, R12.reuse, R14, R13.reuse, 0x6, P2 ;  /* 0x0000000e0c1d7211 */ /* 0x140fe400010f340d */
[C-C-:B------:R-:W-:Y:S02]  /*0730*/  LEA.HI.X R42, R12.reuse, R42, R13.reuse, 0x6, P3 ;  /* 0x0000002a0c2a7211 */ /* 0x140fe400018f340d */
[----:B------:R-:W-:Y:S02]  /*0740*/  LEA.HI.X R43, R12, R43, R13, 0x6, P4 ;  /* 0x0000002b0c2b7211 */ /* 0x000fe400020f340d */
[----:B------:R-:W-:-:S02]  /*0750*/  SHF.R.U32.HI R12, RZ, 0x1b, R23 ;  /* 0x0000001bff0c7819 */ /* 0x000fc40000011617 */
[----:B------:R-:W-:Y:S02]  /*0760*/  SEL R13, R28, RZ, !P0 ;  /* 0x000000ff1c0d7207 */ /* 0x000fe40004000000 */
[----:B------:R-:W-:-:S04]  /*0770*/  LOP3.LUT R12, R12, 0x10, RZ, 0xc0, !PT ;  /* 0x000000100c0c7812 */ /* 0x000fc800078ec0ff */
[----:B------:R-:W-:-:S05]  /*0780*/  IADD3 R12, P1, R12, R13, RZ ;  /* 0x0000000d0c0c7210 */ /* 0x000fca0007f3e0ff */
[----:B------:R-:W-:Y:S01]  /*0790*/  IMAD.X R23, RZ, RZ, R23, P1 ;  /* 0x000000ffff177224 */ /* 0x000fe200008e0617 */
[C---:B------:R-:W-:Y:S02]  /*07a0*/  LEA R28, P1, R12.reuse, R15, 0xa ;  /* 0x0000000f0c1c7211 */ /* 0x040fe400078250ff */
[----:B------:R-:W-:Y:S02]  /*07b0*/  CS2R R14, SRZ ;  /* 0x00000000000e7805 */ /* 0x000fe4000001ff00 */
[----:B------:R-:W-:Y:S02]  /*07c0*/  LEA.HI.X R23, R12, R22, R23, 0xa, P1 ;  /* 0x000000160c177211 */ /* 0x000fe400008f5417 */
[----:B------:R-:W-:Y:S02]  /*07d0*/  CS2R R12, SRZ ;  /* 0x00000000000c7805 */ /* 0x000fe4000001ff00 */
[----:B------:R-:W3:Y:S04]  /*07e0*/  @!P0 LDG.E.EL.64 R14, desc[UR6][R26.64] ;  /* 0x000000061a0e8981 */ /* 0x000ee8000c2e1b00 */
[----:B------:R-:W4:Y:S01]  /*07f0*/  @!P0 LDG.E.EL.64 R12, desc[UR6][R26.64] ;  /* 0x000000061a0c8981 */ /* 0x000f22000c2e1b00 */
[----:B------:R-:W-:Y:S01]  /*0800*/  IADD3 R22, P1, R28, R39, RZ ;  /* 0x000000271c167210 */ /* 0x000fe20007f3e0ff */
[----:B------:R-:W-:-:S04]  /*0810*/  IMAD.MOV.U32 R25, RZ, RZ, RZ ;  /* 0x000000ffff197224 */ /* 0x000fc800078e00ff */
[----:B------:R-:W-:-:S05]  /*0820*/  IMAD.X R23, R23, 0x1, R38, P1 ;  /* 0x0000000117177824 */ /* 0x000fca00008e0626 */
[----:B------:R0:W4:Y:S01]  /*0830*/  @!P0 LDG.E.EL R25, desc[UR6][R22.64] ;  /* 0x0000000616198981 */ /* 0x000122000c2e1900 */
[----:B--2---:R-:W-:Y:S02]  /*0840*/  SEL R21, R21, RZ, !P0 ;  /* 0x000000ff15157207 */ /* 0x004fe40004000000 */
[----:B------:R-:W-:Y:S02]  /*0850*/  SEL R45, R20, RZ, !P0 ;  /* 0x000000ff142d7207 */ /* 0x000fe40004000000 */
[----:B------:R-:W-:-:S04]  /*0860*/  SHF.R.U32.HI R20, RZ, 0x1b, R21 ;  /* 0x0000001bff147819 */ /* 0x000fc80000011615 */
[----:B------:R-:W-:-:S04]  /*0870*/  LOP3.LUT R20, R20, 0x10, RZ, 0xc0, !PT ;  /* 0x0000001014147812 */ /* 0x000fc800078ec0ff */
[----:B------:R-:W-:Y:S02]  /*0880*/  IADD3 R20, P1, R20, R45, RZ ;  /* 0x0000002d14147210 */ /* 0x000fe40007f3e0ff */
[----:B---3--:R-:W-:Y:S02]  /*0890*/  SEL R28, R14, RZ, !P0 ;  /* 0x000000ff0e1c7207 */ /* 0x008fe40004000000 */
[----:B------:R-:W-:Y:S02]  /*08a0*/  SEL R14, R15, RZ, !P0 ;  /* 0x000000ff0f0e7207 */ /* 0x000fe40004000000 */
[----:B----4-:R-:W-:Y:S02]  /*08b0*/  SEL R13, R13, RZ, !P0 ;  /* 0x000000ff0d0d7207 */ /* 0x010fe40004000000 */
[----:B------:R-:W-:Y:S02]  /*08c0*/  SEL R27, R12, RZ, !P0 ;  /* 0x000000ff0c1b7207 */ /* 0x000fe40004000000 */
[----:B------:R-:W-:-:S02]  /*08d0*/  SHF.R.U32.HI R15, RZ, 0x1b, R14 ;  /* 0x0000001bff0f7819 */ /* 0x000fc4000001160e */
[----:B------:R-:W-:Y:S02]  /*08e0*/  SHF.R.U32.HI R12, RZ, 0x1b, R13 ;  /* 0x0000001bff0c7819 */ /* 0x000fe4000001160d */
[----:B------:R-:W-:Y:S02]  /*08f0*/  LOP3.LUT R15, R15, 0x10, RZ, 0xc0, !PT ;  /* 0x000000100f0f7812 */ /* 0x000fe400078ec0ff */
[----:B------:R-:W-:Y:S02]  /*0900*/  LOP3.LUT R12, R12, 0x10, RZ, 0xc0, !PT ;  /* 0x000000100c0c7812 */ /* 0x000fe400078ec0ff */
[----:B------:R-:W-:Y:S02]  /*0910*/  IADD3 R15, P2, R15, R28, RZ ;  /* 0x0000001c0f0f7210 */ /* 0x000fe40007f5e0ff */
[----:B------:R-:W-:Y:S01]  /*0920*/  IADD3 R12, P3, R12, R27, RZ ;  /* 0x0000001b0c0c7210 */ /* 0x000fe20007f7e0ff */
[----:B------:R-:W-:Y:S01]  /*0930*/  IMAD.X R21, RZ, RZ, R21, P1 ;  /* 0x000000ffff157224 */ /* 0x000fe200008e0615 */
[----:B------:R-:W-:Y:S01]  /*0940*/  LEA R24, P1, R20, R24, 0xa ;  /* 0x0000001814187211 */ /* 0x000fe200078250ff */
[----:B------:R-:W-:Y:S01]  /*0950*/  IMAD.X R14, RZ, RZ, R14, P2 ;  /* 0x000000ffff0e7224 */ /* 0x000fe200010e060e */
[----:B------:R-:W-:Y:S01]  /*0960*/  LEA R40, P2, R15, R40, 0xa ;  /* 0x000000280f287211 */ /* 0x000fe200078450ff */
[----:B------:R-:W-:Y:S01]  /*0970*/  IMAD.X R13, RZ, RZ, R13, P3 ;  /* 0x000000ffff0d7224 */ /* 0x000fe200018e060d */
[----:B0-----:R-:W-:-:S02]  /*0980*/  LEA R22, P3, R12, R41, 0xa ;  /* 0x000000290c167211 */ /* 0x001fc400078650ff */
[----:B------:R-:W-:Y:S02]  /*0990*/  LEA.HI.X R29, R20, R29, R21, 0xa, P1 ;  /* 0x0000001d141d7211 */ /* 0x000fe400008f5415 */
[----:B------:R-:W-:Y:S02]  /*09a0*/  LEA.HI.X R15, R15, R42, R14, 0xa, P2 ;  /* 0x0000002a0f0f7211 */ /* 0x000fe400010f540e */
[----:B------:R-:W-:Y:S02]  /*09b0*/  LEA.HI.X R13, R12, R43, R13, 0xa, P3 ;  /* 0x0000002b0c0d7211 */ /* 0x000fe400018f540d */
[----:B------:R-:W-:Y:S02]  /*09c0*/  IADD3 R20, P1, R24, R39, RZ ;  /* 0x0000002718147210 */ /* 0x000fe40007f3e0ff */
[----:B------:R-:W-:Y:S02]  /*09d0*/  IADD3 R14, P2, R40, R39, RZ ;  /* 0x00000027280e7210 */ /* 0x000fe40007f5e0ff */
[----:B------:R-:W-:Y:S01]  /*09e0*/  IADD3 R12, P3, R22, R39, RZ ;  /* 0x00000027160c7210 */ /* 0x000fe20007f7e0ff */
[----:B------:R-:W-:-:S02]  /*09f0*/  IMAD.MOV.U32 R41, RZ, RZ, RZ ;  /* 0x000000ffff297224 */ /* 0x000fc400078e00ff */
[----:B------:R-:W-:Y:S02]  /*0a00*/  IMAD.MOV.U32 R43, RZ, RZ, RZ ;  /* 0x000000ffff2b7224 */ /* 0x000fe400078e00ff */
[----:B------:R-:W-:Y:S02]  /*0a10*/  IMAD.MOV.U32 R45, RZ, RZ, RZ ;  /* 0x000000ffff2d7224 */ /* 0x000fe400078e00ff */
[--C-:B------:R-:W-:Y:S02]  /*0a20*/  IMAD.X R21, R29, 0x1, R38.reuse, P1 ;  /* 0x000000011d157824 */ /* 0x100fe400008e0626 */
[--C-:B------:R-:W-:Y:S02]  /*0a30*/  IMAD.X R15, R15, 0x1, R38.reuse, P2 ;  /* 0x000000010f0f7824 */ /* 0x100fe400010e0626 */
[----:B------:R-:W-:Y:S01]  /*0a40*/  IMAD.X R13, R13, 0x1, R38, P3 ;  /* 0x000000010d0d7824 */ /* 0x000fe200018e0626 */
[----:B------:R0:W2:Y:S04]  /*0a50*/  @!P0 LDG.E.EL R41, desc[UR6][R20.64] ;  /* 0x0000000614298981 */ /* 0x0000a8000c2e1900 */
[----:B------:R-:W3:Y:S04]  /*0a60*/  @!P0 LDG.E.EL R43, desc[UR6][R14.64] ;  /* 0x000000060e2b8981 */ /* 0x000ee8000c2e1900 */
[----:B------:R-:W4:Y:S01]  /*0a70*/  @!P0 LDG.E.EL R45, desc[UR6][R12.64] ;  /* 0x000000060c2d8981 */ /* 0x000f22000c2e1900 */
[----:B------:R-:W-:-:S04]  /*0a80*/  ISETP.NE.U32.AND P1, PT, R10, RZ, PT ;  /* 0x000000ff0a00720c */ /* 0x000fc80003f25070 */
[----:B------:R-:W-:Y:S01]  /*0a90*/  ISETP.NE.AND.EX P1, PT, R7, RZ, PT, P1 ;  /* 0x000000ff0700720c */ /* 0x000fe20003f25310 */
[----:B-----5:R-:W-:Y:S01]  /*0aa0*/  FADD R42, R25, R2 ;  /* 0x00000002192a7221 */ /* 0x020fe20000000000 */
[----:B------:R-:W-:Y:S02]  /*0ab0*/  CS2R R28, SRZ ;  /* 0x00000000001c7805 */ /* 0x000fe4000001ff00 */
[----:B------:R-:W-:Y:S01]  /*0ac0*/  CS2R R26, SRZ ;  /* 0x00000000001a7805 */ /* 0x000fe2000001ff00 */
[----:B------:R-:W-:Y:S02]  /*0ad0*/  IMAD.MOV.U32 R24, RZ, RZ, 0x3f800000 ;  /* 0x3f800000ff187424 */ /* 0x000fe400078e00ff */
[----:B------:R-:W-:Y:S02]  /*0ae0*/  IMAD.MOV.U32 R23, RZ, RZ, 0x3f800000 ;  /* 0x3f800000ff177424 */ /* 0x000fe400078e00ff */
[----:B------:R-:W-:Y:S02]  /*0af0*/  IMAD.MOV.U32 R22, RZ, RZ, 0x3f800000 ;  /* 0x3f800000ff167424 */ /* 0x000fe400078e00ff */
[----:B0-----:R-:W-:-:S02]  /*0b00*/  IMAD.MOV.U32 R21, RZ, RZ, 0x3f800000 ;  /* 0x3f800000ff157424 */ /* 0x001fc400078e00ff */
[----:B------:R-:W-:Y:S02]  /*0b10*/  IMAD.MOV.U32 R40, RZ, RZ, R42 ;  /* 0x000000ffff287224 */ /* 0x000fe400078e002a */
[--C-:B--2---:R-:W-:Y:S01]  /*0b20*/  FADD R44, R41, R2.reuse ;  /* 0x00000002292c7221 */ /* 0x104fe20000000000 */
[--C-:B---3--:R-:W-:Y:S01]  /*0b30*/  FADD R43, R43, R2.reuse ;  /* 0x000000022b2b7221 */ /* 0x108fe20000000000 */
[----:B----4-:R-:W-:Y:S02]  /*0b40*/  FADD R45, R45, R2 ;  /* 0x000000022d2d7221 */ /* 0x010fe40000000000 */
[----:B------:R-:W-:Y:S02]  /*0b50*/  IMAD.MOV.U32 R25, RZ, RZ, R44 ;  /* 0x000000ffff197224 */ /* 0x000fe400078e002c */
[----:B------:R-:W-:Y:S02]  /*0b60*/  IMAD.MOV.U32 R20, RZ, RZ, R43 ;  /* 0x000000ffff147224 */ /* 0x000fe400078e002b */
[----:B------:R-:W-:Y:S01]  /*0b70*/  IMAD.MOV.U32 R41, RZ, RZ, R45 ;  /* 0x000000ffff297224 */ /* 0x000fe200078e002d */
[----:B------:R-:W-:Y:S06]  /*0b80*/  @!P1 BRA `(.L_x_0) ;  /* 0x0000000000e09947 */ /* 0x000fec0003800000 */
[----:B------:R-:W-:Y:S01]  /*0b90*/  FADD R23, R16, 1 ;  /* 0x3f80000010177421 */ /* 0x000fe20000000000 */
[----:B------:R-:W-:Y:S01]  /*0ba0*/  FADD R24, R11, 1 ;  /* 0x3f8000000b187421 */ /* 0x000fe20000000000 */
[----:B------:R-:W-:Y:S01]  /*0bb0*/  FADD R28, R42, -R33 ;  /* 0x800000212a1c7221 */ /* 0x000fe20000000000 */
[----:B------:R-:W-:Y:S01]  /*0bc0*/  FADD R22, R17, 1 ;  /* 0x3f80000011167421 */ /* 0x000fe20000000000 */
[C---:B------:R-:W-:Y:S01]  /*0bd0*/  FMUL R12, R23.reuse, 0.25 ;  /* 0x3e800000170c7820 */ /* 0x040fe20000400000 */
[C---:B------:R-:W-:Y:S01]  /*0be0*/  FSETP.GEU.AND P1, PT, |R23|.reuse, 1.175494350822287508e-38, PT ;  /* 0x008000001700780b */ /* 0x040fe20003f2e200 */
[----:B------:R-:W-:Y:S01]  /*0bf0*/  FMUL R13, R24, 0.25 ;  /* 0x3e800000180d7820 */ /* 0x000fe20000400000 */
[----:B------:R-:W-:Y:S01]  /*0c00*/  FSETP.GT.AND P2, PT, |R23|, 8.50705917302346158658e+37, PT ;  /* 0x7e8000001700780b */ /* 0x000fe20003f44200 */
[----:B------:R-:W-:Y:S01]  /*0c10*/  FMUL R15, R28, 0.25 ;  /* 0x3e8000001c0f7820 */ /* 0x000fe20000400000 */
[----:B------:R-:W-:Y:S01]  /*0c20*/  FSETP.GEU.AND P5, PT, |R24|, 1.175494350822287508e-38, PT ;  /* 0x008000001800780b */ /* 0x000fe20003fae200 */
[----:B------:R-:W-:Y:S01]  /*0c30*/  FADD R21, R18, 1 ;  /* 0x3f80000012157421 */ /* 0x000fe20000000000 */
[----:B------:R-:W-:Y:S01]  /*0c40*/  FSETP.GT.AND P4, PT, |R24|, 8.50705917302346158658e+37, PT ;  /* 0x7e8000001800780b */ /* 0x000fe20003f84200 */
[C---:B------:R-:W-:Y:S01]  /*0c50*/  FMUL R25, R22.reuse, 0.25 ;  /* 0x3e80000016197820 */ /* 0x040fe20000400000 */
[----:B------:R-:W-:Y:S01]  /*0c60*/  FSETP.GEU.AND P3, PT, |R22|, 1.175494350822287508e-38, PT ;  /* 0x008000001600780b */ /* 0x000fe20003f6e200 */
[----:B------:R-:W-:Y:S01]  /*0c70*/  FADD R29, R44, -R34 ;  /* 0x800000222c1d7221 */ /* 0x000fe20000000000 */
[----:B------:R-:W-:Y:S01]  /*0c80*/  FSEL R12, R12, R23, P2 ;  /* 0x000000170c0c7208 */ /* 0x000fe20001000000 */
[----:B------:R-:W-:Y:S01]  /*0c90*/  FADD R26, R43, -R35 ;  /* 0x800000232b1a7221 */ /* 0x000fe20000000000 */
[----:B------:R-:W-:Y:S01]  /*0ca0*/  FSEL R13, R13, R24, P4 ;  /* 0x000000180d0d7208 */ /* 0x000fe20002000000 */
[----:B------:R-:W-:Y:S01]  /*0cb0*/  FMUL R14, R29, 0.25 ;  /* 0x3e8000001d0e7820 */ /* 0x000fe20000400000 */
[----:B------:R-:W-:Y:S01]  /*0cc0*/  FSEL R15, R15, R28, P4 ;  /* 0x0000001c0f0f7208 */ /* 0x000fe20002000000 */
[----:B------:R-:W-:Y:S01]  /*0cd0*/  @!P1 FMUL R12, R12, 16777216 ;  /* 0x4b8000000c0c9820 */ /* 0x000fe20000400000 */
[----:B------:R-:W-:Y:S01]  /*0ce0*/  FSETP.GT.AND P4, PT, |R22|, 8.50705917302346158658e+37, PT ;  /* 0x7e8000001600780b */ /* 0x000fe20003f84200 */
[----:B------:R-:W-:Y:S01]  /*0cf0*/  @!P5 FMUL R13, R13, 16777216 ;  /* 0x4b8000000d0dd820 */ /* 0x000fe20000400000 */
[----:B------:R-:W-:Y:S01]  /*0d00*/  FSETP.GEU.AND P6, PT, |R21|, 1.175494350822287508e-38, PT ;  /* 0x008000001500780b */ /* 0x000fe20003fce200 */
[----:B------:R-:W-:Y:S01]  /*0d10*/  @!P5 FMUL R15, R15, 16777216 ;  /* 0x4b8000000f0fd820 */ /* 0x000fe20000400000 */
[----:B------:R-:W-:Y:S01]  /*0d20*/  FSEL R27, R25, R22, P4 ;  /* 0x00000016191b7208 */ /* 0x000fe20002000000 */
[----:B------:R0:W1:Y:S01]  /*0d30*/  MUFU.RCP R40, R13 ;  /* 0x0000000d00287308 */ /* 0x0000620000001000 */
[----:B------:R-:W-:-:S02]  /*0d40*/  FSETP.GT.AND P5, PT, |R21|, 8.50705917302346158658e+37, PT ;  /* 0x7e8000001500780b */ /* 0x000fc40003fa4200 */
[----:B------:R-:W-:Y:S01]  /*0d50*/  FSEL R14, R14, R29, P2 ;  /* 0x0000001d0e0e7208 */ /* 0x000fe20001000000 */
[----:B------:R-:W-:-:S04]  /*0d60*/  @!P3 FMUL R27, R27, 16777216 ;  /* 0x4b8000001b1bb820 */ /* 0x000fc80000400000 */
[----:B------:R2:W3:Y:S01]  /*0d70*/  MUFU.RCP R25, R12 ;  /* 0x0000000c00197308 */ /* 0x0004e20000001000 */
[----:B0-----:R-:W-:Y:S01]  /*0d80*/  FMUL R13, R26, 0.25 ;  /* 0x3e8000001a0d7820 */ /* 0x001fe20000400000 */
[----:B------:R-:W-:-:S04]  /*0d90*/  @!P1 FMUL R14, R14, 16777216 ;  /* 0x4b8000000e0e9820 */ /* 0x000fc80000400000 */
[----:B------:R-:W-:Y:S01]  /*0da0*/  FSEL R13, R13, R26, P4 ;  /* 0x0000001a0d0d7208 */ /* 0x000fe20002000000 */
[----:B-1----:R-:W-:Y:S01]  /*0db0*/  FFMA R40, R40, R15, R33 ;  /* 0x0000000f28287223 */ /* 0x002fe20000000021 */
[----:B------:R0:W1:Y:S01]  /*0dc0*/  MUFU.RCP R20, R27 ;  /* 0x0000001b00147308 */ /* 0x0000620000001000 */
[----:B--2---:R-:W-:Y:S02]  /*0dd0*/  FMUL R12, R21, 0.25 ;  /* 0x3e800000150c7820 */ /* 0x004fe40000400000 */
[----:B------:R-:W-:-:S03]  /*0de0*/  @!P3 FMUL R13, R13, 16777216 ;  /* 0x4b8000000d0db820 */ /* 0x000fc60000400000 */
[----:B------:R-:W-:Y:S01]  /*0df0*/  FSEL R12, R12, R21, P5 ;  /* 0x000000150c0c7208 */ /* 0x000fe20002800000 */
[----:B---3--:R-:W-:Y:S01]  /*0e00*/  FFMA R25, R25, R14, R34 ;  /* 0x0000000e19197223 */ /* 0x008fe20000000022 */
[----:B0-----:R-:W-:-:S03]  /*0e10*/  FADD R27, R45, -R36 ;  /* 0x800000242d1b7221 */ /* 0x001fc60000000000 */
[----:B------:R-:W-:Y:S01]  /*0e20*/  @!P6 FMUL R12, R12, 16777216 ;  /* 0x4b8000000c0ce820 */ /* 0x000fe20000400000 */
[----:B------:R-:W-:-:S03]  /*0e30*/  FMUL R14, R27, 0.25 ;  /* 0x3e8000001b0e7820 */ /* 0x000fc60000400000 */
[----:B------:R-:W0:Y:S01]  /*0e40*/  MUFU.RCP R41, R12 ;  /* 0x0000000c00297308 */ /* 0x000e220000001000 */
[----:B-1----:R-:W-:Y:S01]  /*0e50*/  FFMA R20, R20, R13, R35 ;  /* 0x0000000d14147223 */ /* 0x002fe20000000023 */
[----:B------:R-:W-:Y:S01]  /*0e60*/  FADD R13, R42, -R40 ;  /* 0x800000282a0d7221 */ /* 0x000fe20000000000 */
[----:B------:R-:W-:-:S03]  /*0e70*/  FSEL R14, R14, R27, P5 ;  /* 0x0000001b0e0e7208 */ /* 0x000fc60002800000 */
[----:B------:R-:W-:Y:S01]  /*0e80*/  FFMA R28, R28, R13, R19 ;  /* 0x0000000d1c1c7223 */ /* 0x000fe20000000013 */
[----:B------:R-:W-:Y:S01]  /*0e90*/  FADD R13, R44, -R25 ;  /* 0x800000192c0d7221 */ /* 0x000fe20000000000 */
[----:B------:R-:W-:-:S03]  /*0ea0*/  @!P6 FMUL R14, R14, 16777216 ;  /* 0x4b8000000e0ee820 */ /* 0x000fc60000400000 */
[----:B------:R-:W-:Y:S01]  /*0eb0*/  FFMA R29, R29, R13, R30 ;  /* 0x0000000d1d1d7223 */ /* 0x000fe2000000001e */
[----:B------:R-:W-:Y:S01]  /*0ec0*/  FADD R13, R43, -R20 ;  /* 0x800000142b0d7221 */ /* 0x000fe20000000000 */
[----:B0-----:R-:W-:-:S03]  /*0ed0*/  FFMA R41, R41, R14, R36 ;  /* 0x0000000e29297223 */ /* 0x001fc60000000024 */
[----:B------:R-:W-:Y:S01]  /*0ee0*/  FFMA R26, R26, R13, R31 ;  /* 0x0000000d1a1a7223 */ /* 0x000fe2000000001f */
[----:B------:R-:W-:-:S04]  /*0ef0*/  FADD R12, R45, -R41 ;  /* 0x800000292d0c7221 */ /* 0x000fc80000000000 */
[----:B------:R-:W-:-:S07]  /*0f00*/  FFMA R27, R27, R12, R32 ;  /* 0x0000000c1b1b7223 */ /* 0x000fce0000000020 */
.L_x_0:
[----:B------:R-:W-:Y:S01]  /*0f10*/  BAR.SYNC.DEFER_BLOCKING 0x0 ;  /* 0x0000000000007b1d */ /* 0x000fe20000010000 */
[----:B------:R-:W-:Y:S02]  /*0f20*/  ISETP.GE.AND P1, PT, R4, 0x400, PT ;  /* 0x000004000400780c */ /* 0x000fe40003f26270 */
[----:B------:R-:W-:Y:S02]  /*0f30*/  FSEL R33, R40, R33, !P0 ;  /* 0x0000002128217208 */ /* 0x000fe40004000000 */
[----:B------:R-:W-:Y:S02]  /*0f40*/  FSEL R34, R25, R34, !P0 ;  /* 0x0000002219227208 */ /* 0x000fe40004000000 */
[----:B------:R-:W-:Y:S02]  /*0f50*/  FSEL R35, R20, R35, !P0 ;  /* 0x0000002314237208 */ /* 0x000fe40004000000 */
[----:B------:R-:W-:Y:S02]  /*0f60*/  FSEL R36, R41, R36, !P0 ;  /* 0x0000002429247208 */ /* 0x000fe40004000000 */
[----:B------:R-:W-:-:S02]  /*0f70*/  FSEL R19, R28, R19, !P0 ;  /* 0x000000131c137208 */ /* 0x000fc40004000000 */
[----:B------:R-:W-:Y:S02]  /*0f80*/  FSEL R30, R29, R30, !P0 ;  /* 0x0000001e1d1e7208 */ /* 0x000fe40004000000 */
[----:B------:R-:W-:Y:S02]  /*0f90*/  FSEL R31, R26, R31, !P0 ;  /* 0x0000001f1a1f7208 */ /* 0x000fe40004000000 */
[----:B------:R-:W-:Y:S02]  /*0fa0*/  FSEL R32, R27, R32, !P0 ;  /* 0x000000201b207208 */ /* 0x000fe40004000000 */
[----:B------:R-:W-:Y:S02]  /*0fb0*/  FSEL R11, R24, R11, !P0 ;  /* 0x0000000b180b7208 */ /* 0x000fe40004000000 */
[----:B------:R-:W-:Y:S02]  /*0fc0*/  FSEL R16, R23, R16, !P0 ;  /* 0x0000001017107208 */ /* 0x000fe40004000000 */
[----:B------:R-:W-:Y:S01]  /*0fd0*/  FSEL R17, R22, R17, !P0 ;  /* 0x0000001116117208 */ /* 0x000fe20004000000 */
[----:B------:R-:W-:Y:S01]  /*0fe0*/  STS [R5], R42 ;  /* 0x0000002a05007388 */ /* 0x000fe20000000800 */
[----:B------:R-:W-:-:S03]  /*0ff0*/  FSEL R18, R21, R18, !P0 ;  /* 0x0000001215127208 */ /* 0x000fc60004000000 */
[----:B------:R-:W-:Y:S04]  /*1000*/  STS [R5+0x8], R44 ;  /* 0x0000082c05007388 */ /* 0x000fe80000000800 */
[----:B------:R-:W-:Y:S04]  /*1010*/  STS [R5+0x10], R43 ;  /* 0x0000102b05007388 */ /* 0x000fe80000000800 */
[----:B------:R-:W-:Y:S01]  /*1020*/  STS [R5+0x18], R45 ;  /* 0x0000182d05007388 */ /* 0x000fe20000000800 */
[----:B------:R-:W-:Y:S06]  /*1030*/  BAR.SYNC.DEFER_BLOCKING 0x0 ;  /* 0x0000000000007b1d */ /* 0x000fec0000010000 */
[----:B------:R-:W0:Y:S04]  /*1040*/  LDS.128 R12, [R6] ;  /* 0x00000000060c7984 */ /* 0x000e280000000c00 */
[----:B0-----:R0:W-:Y:S01]  /*1050*/  @!P1 STG.E.128 desc[UR6][R8.64], R12 ;  /* 0x0000000c08009986 */ /* 0x0011e2000c101d06 */
[----:B------:R-:W-:-:S05]  /*1060*/  IADD3 R10, P1, R10, 0x8, RZ ;  /* 0x000000080a0a7810 */ /* 0x000fca0007f3e0ff */
[----:B------:R-:W-:Y:S01]  /*1070*/  IMAD.X R7, RZ, RZ, R7, P1 ;  /* 0x000000ffff077224 */ /* 0x000fe200008e0607 */
[----:B------:R-:W-:-:S04]  /*1080*/  ISETP.GE.U32.AND P1, PT, R10, 0x2000, PT ;  /* 0x000020000a00780c */ /* 0x000fc80003f26070 */
[----:B------:R-:W-:Y:S02]  /*1090*/  ISETP.GE.U32.AND.EX P1, PT, R7, RZ, PT, P1 ;  /* 0x000000ff0700720c */ /* 0x000fe40003f26110 */
[----:B0-----:R-:W-:-:S05]  /*10a0*/  IADD3 R8, P2, R8, 0x20, RZ ;  /* 0x0000002008087810 */ /* 0x001fca0007f5e0ff */
[----:B------:R-:W-:-:S06]  /*10b0*/  IMAD.X R9, RZ, RZ, R9, P2 ;  /* 0x000000ffff097224 */ /* 0x000fcc00010e0609 */
[----:B------:R-:W-:Y:S05]  /*10c0*/  @!P1 BRA `(.L_x_1) ;  /* 0xfffffff000c49947 */ /* 0x000fea000383ffff */
[----:B------:R-:W-:Y:S01]  /*10d0*/  FADD R4, R11, R16 ;  /* 0x000000100b047221 */ /* 0x000fe20000000000 */
[----:B------:R-:W-:Y:S01]  /*10e0*/  FMUL R13, R16, 0.25 ;  /* 0x3e800000100d7820 */ /* 0x000fe20000400000 */
[----:B------:R-:W0:Y:S01]  /*10f0*/  S2R R14, SR_TID.X ;  /* 0x00000000000e7919 */ /* 0x000e220000002100 */
[----:B------:R-:W-:Y:S01]  /*1100*/  FADD R34, -R33, R34 ;  /* 0x0000002221227221 */ /* 0x000fe20000000100 */
[C---:B------:R-:W-:Y:S01]  /*1110*/  FMUL R5, R4.reuse, 0.25 ;  /* 0x3e80000004057820 */ /* 0x040fe20000400000 */
[C---:B------:R-:W-:Y:S01]  /*1120*/  FSETP.GEU.AND P2, PT, |R4|.reuse, 1.175494350822287508e-38, PT ;  /* 0x008000000400780b */ /* 0x040fe20003f4e200 */
[----:B------:R-:W1:Y:S08]  /*1130*/  S2UR UR4, SR_CgaCtaId ;  /* 0x00000000000479c3 */ /* 0x000e700000008800 */
[----:B------:R-:W-:Y:S01]  /*1140*/  BAR.SYNC.DEFER_BLOCKING 0x0 ;  /* 0x0000000000007b1d */ /* 0x000fe20000010000 */
[C---:B------:R-:W-:Y:S01]  /*1150*/  FSETP.GT.AND P1, PT, |R4|.reuse, 8.50705917302346158658e+37, PT ;  /* 0x7e8000000400780b */ /* 0x040fe20003f24200 */
[----:B------:R-:W-:Y:S01]  /*1160*/  FADD R19, R19, R30 ;  /* 0x0000001e13137221 */ /* 0x000fe20000000000 */
[----:B------:R-:W-:-:S02]  /*1170*/  FSETP.NEU.AND P3, PT, R4, RZ, PT ;  /* 0x000000ff0400720b */ /* 0x000fc40003f6d000 */
[----:B------:R-:W-:Y:S01]  /*1180*/  FSEL R9, R5, R4, P1 ;  /* 0x0000000405097208 */ /* 0x000fe20000800000 */
[----:B------:R-:W-:Y:S01]  /*1190*/  FADD R5, R17, R4 ;  /* 0x0000000411057221 */ /* 0x000fe20000000000 */
[----:B------:R-:W-:Y:S01]  /*11a0*/  FSEL R16, R13, R16, P1 ;  /* 0x000000100d107208 */ /* 0x000fe20000800000 */
[----:B------:R-:W-:Y:S01]  /*11b0*/  UMOV UR5, 0x400 ;  /* 0x0000040000057882 */ /* 0x000fe20000000000 */
[----:B------:R-:W-:Y:S01]  /*11c0*/  ISETP.EQ.AND P0, PT, R3, RZ, !P0 ;  /* 0x000000ff0300720c */ /* 0x000fe20004702270 */
[----:B------:R-:W-:Y:S01]  /*11d0*/  FMUL R10, R5, 0.25 ;  /* 0x3e800000050a7820 */ /* 0x000fe20000400000 */
[----:B------:R-:W-:Y:S01]  /*11e0*/  @!P2 FMUL R9, R9, 16777216 ;  /* 0x4b8000000909a820 */ /* 0x000fe20000400000 */
[C---:B------:R-:W-:Y:S01]  /*11f0*/  FSETP.GEU.AND P4, PT, |R5|.reuse, 1.175494350822287508e-38, PT ;  /* 0x008000000500780b */ /* 0x040fe20003f8e200 */
[----:B------:R-:W-:Y:S01]  /*1200*/  FADD R2, R18, R5 ;  /* 0x0000000512027221 */ /* 0x000fe20000000000 */
[----:B------:R-:W-:Y:S01]  /*1210*/  FSETP.GT.AND P1, PT, |R5|, 8.50705917302346158658e+37, PT ;  /* 0x7e8000000500780b */ /* 0x000fe20003f24200 */
[----:B------:R-:W-:-:S02]  /*1220*/  @!P2 FMUL R16, R16, 16777216 ;  /* 0x4b8000001010a820 */ /* 0x000fc40000400000 */
[----:B------:R-:W2:Y:S01]  /*1230*/  MUFU.RCP R9, R9 ;  /* 0x0000000900097308 */ /* 0x000ea20000001000 */
[----:B------:R-:W-:Y:S01]  /*1240*/  FSEL R12, R10, R5, P1 ;  /* 0x000000050a0c7208 */ /* 0x000fe20000800000 */
[----:B------:R-:W-:Y:S01]  /*1250*/  FMUL R10, R17, 0.25 ;  /* 0x3e800000110a7820 */ /* 0x000fe20000400000 */
[C---:B------:R-:W-:Y:S02]  /*1260*/  FSETP.GEU.AND P5, PT, |R2|.reuse, 1.175494350822287508e-38, PT ;  /* 0x008000000200780b */ /* 0x040fe40003fae200 */
[----:B------:R-:W-:Y:S01]  /*1270*/  FSETP.GT.AND P2, PT, |R2|, 8.50705917302346158658e+37, PT ;  /* 0x7e8000000200780b */ /* 0x000fe20003f44200 */
[----:B-1----:R-:W-:Y:S01]  /*1280*/  UPRMT UR4, UR4, 0x654, UR5 ;  /* 0x0000065404047896 */ /* 0x002fe20008000005 */
[----:B------:R-:W-:Y:S01]  /*1290*/  FSEL R17, R10, R17, P1 ;  /* 0x000000110a117208 */ /* 0x000fe20000800000 */
[----:B------:R-:W-:Y:S01]  /*12a0*/  @!P4 FMUL R12, R12, 16777216 ;  /* 0x4b8000000c0cc820 */ /* 0x000fe20000400000 */
[----:B------:R-:W-:Y:S01]  /*12b0*/  FMUL R10, R34, R34 ;  /* 0x00000022220a7220 */ /* 0x000fe20000400000 */
[----:B------:R-:W-:Y:S01]  /*12c0*/  FSETP.NEU.AND P1, PT, R5, RZ, PT ;  /* 0x000000ff0500720b */ /* 0x000fe20003f2d000 */
[----:B0-----:R-:W-:-:S02]  /*12d0*/  IMAD.SHL.U32 R15, R14, 0x4, RZ ;  /* 0x000000040e0f7824 */ /* 0x001fc400078e00ff */
[----:B------:R-:W-:Y:S01]  /*12e0*/  @!P4 FMUL R17, R17, 16777216 ;  /* 0x4b8000001111c820 */ /* 0x000fe20000400000 */
[----:B------:R-:W-:Y:S01]  /*12f0*/  FMUL R10, R11, R10 ;  /* 0x0000000a0b0a7220 */ /* 0x000fe20000400000 */
[----:B------:R-:W0:Y:S01]  /*1300*/  MUFU.RCP R12, R12 ;  /* 0x0000000c000c7308 */ /* 0x000e220000001000 */
[----:B--2---:R-:W-:Y:S01]  /*1310*/  FMUL R16, R9, R16 ;  /* 0x0000001009107220 */ /* 0x004fe20000400000 */
[----:B------:R-:W-:Y:S01]  /*1320*/  FMUL R9, R2, 0.25 ;  /* 0x3e80000002097820 */ /* 0x000fe20000400000 */
[----:B------:R-:W-:-:S03]  /*1330*/  IMAD.SHL.U32 R11, R3, 0x4, RZ ;  /* 0x00000004030b7824 */ /* 0x000fc600078e00ff */
[----:B------:R-:W-:Y:S02]  /*1340*/  FSEL R16, R16, RZ, P3 ;  /* 0x000000ff10107208 */ /* 0x000fe40001800000 */
[----:B------:R-:W-:Y:S01]  /*1350*/  FSEL R13, R9, R2, P2 ;  /* 0x00000002090d7208 */ /* 0x000fe20001000000 */
[----:B------:R-:W-:Y:S02]  /*1360*/  FMUL R9, R18, 0.25 ;  /* 0x3e80000012097820 */ /* 0x000fe40000400000 */
[----:B------:R-:W-:Y:S01]  /*1370*/  FFMA R34, R34, R16, R33 ;  /* 0x0000001022227223 */ /* 0x000fe20000000021 */
[----:B------:R-:W-:Y:S01]  /*1380*/  FFMA R10, R16, R10, R19 ;  /* 0x0000000a100a7223 */ /* 0x000fe20000000013 */
[----:B------:R-:W-:Y:S01]  /*1390*/  @!P5 FMUL R13, R13, 16777216 ;  /* 0x4b8000000d0dd820 */ /* 0x000fe20000400000 */
[----:B------:R-:W-:Y:S01]  /*13a0*/  FSEL R18, R9, R18, P2 ;  /* 0x0000001209127208 */ /* 0x000fe20001000000 */
[----:B0-----:R-:W-:Y:S01]  /*13b0*/  FMUL R12, R12, R17 ;  /* 0x000000110c0c7220 */ /* 0x001fe20000400000 */
[----:B------:R-:W-:Y:S01]  /*13c0*/  FADD R35, R35, -R34 ;  /* 0x8000002223237221 */ /* 0x000fe20000000000 */
[----:B------:R-:W-:Y:S01]  /*13d0*/  FADD R31, R31, R10 ;  /* 0x0000000a1f1f7221 */ /* 0x000fe20000000000 */
[----:B------:R-:W-:Y:S01]  /*13e0*/  ISETP.GE.AND P2, PT, R14, 0x80, PT ;  /* 0x000000800e00780c */ /* 0x000fe20003f46270 */
[----:B------:R-:W0:Y:S01]  /*13f0*/  MUFU.RCP R13, R13 ;  /* 0x0000000d000d7308 */ /* 0x000e220000001000 */
[----:B------:R-:W-:Y:S01]  /*1400*/  FSEL R12, R12, RZ, P1 ;  /* 0x000000ff0c0c7208 */ /* 0x000fe20000800000 */
[----:B------:R-:W-:Y:S01]  /*1410*/  FMUL R9, R35, R35 ;  /* 0x0000002323097220 */ /* 0x000fe20000400000 */
[----:B------:R-:W-:Y:S01]  /*1420*/  @!P5 FMUL R18, R18, 16777216 ;  /* 0x4b8000001212d820 */ /* 0x000fe20000400000 */
[----:B------:R-:W-:-:S02]  /*1430*/  FSETP.NEU.AND P1, PT, R2, RZ, PT ;  /* 0x000000ff0200720b */ /* 0x000fc40003f2d000 */
[----:B------:R-:W-:Y:S01]  /*1440*/  FFMA R35, R35, R12, R34 ;  /* 0x0000000c23237223 */ /* 0x000fe20000000022 */
[----:B------:R-:W-:Y:S01]  /*1450*/  FMUL R9, R4, R9 ;  /* 0x0000000904097220 */ /* 0x000fe20000400000 */
[----:B------:R-:W-:Y:S02]  /*1460*/  LOP3.LUT R4, R14, 0x3f, RZ, 0xc0, !PT ;  /* 0x0000003f0e047812 */ /* 0x000fe400078ec0ff */
[----:B------:R-:W-:Y:S01]  /*1470*/  FADD R36, R36, -R35 ;  /* 0x8000002324247221 */ /* 0x000fe20000000000 */
[----:B------:R-:W-:Y:S02]  /*1480*/  FFMA R9, R12, R9, R31 ;  /* 0x000000090c097223 */ /* 0x000fe4000000001f */
[----:B------:R-:W-:Y:S02]  /*1490*/  IMAD.SHL.U32 R4, R4, 0x8, RZ ;  /* 0x0000000804047824 */ /* 0x000fe400078e00ff */
[----:B------:R-:W-:Y:S01]  /*14a0*/  FMUL R10, R36, R36 ;  /* 0x00000024240a7220 */ /* 0x000fe20000400000 */
[----:B0-----:R-:W-:Y:S01]  /*14b0*/  FMUL R13, R13, R18 ;  /* 0x000000120d0d7220 */ /* 0x001fe20000400000 */
[----:B------:R-:W-:-:S02]  /*14c0*/  FADD R32, R32, R9 ;  /* 0x0000000920207221 */ /* 0x000fc40000000000 */
[----:B------:R-:W-:Y:S01]  /*14d0*/  FMUL R10, R5, R10 ;  /* 0x0000000a050a7220 */ /* 0x000fe20000400000 */
[----:B------:R-:W-:Y:S02]  /*14e0*/  LOP3.LUT R11, R4, R11, RZ, 0xfc, !PT ;  /* 0x0000000b040b7212 */ /* 0x000fe400078efcff */
[----:B------:R-:W-:-:S03]  /*14f0*/  FSEL R13, R13, RZ, P1 ;  /* 0x000000ff0d0d7208 */ /* 0x000fc60000800000 */
[----:B------:R-:W-:Y:S02]  /*1500*/  STS [R11+UR4+0x400], R2 ;  /* 0x000400020b007988 */ /* 0x000fe40008000804 */
[----:B------:R-:W-:Y:S01]  /*1510*/  FFMA R35, R36, R13, R35 ;  /* 0x0000000d24237223 */ /* 0x000fe20000000023 */
[----:B------:R-:W-:-:S04]  /*1520*/  FFMA R10, R13, R10, R32 ;  /* 0x0000000a0d0a7223 */ /* 0x000fc80000000020 */
[----:B------:R-:W-:Y:S04]  /*1530*/  STS [R11+UR4], R35 ;  /* 0x000000230b007988 */ /* 0x000fe80008000804 */
[----:B------:R0:W-:Y:S01]  /*1540*/  STS [R11+UR4+0x200], R10 ;  /* 0x0002000a0b007988 */ /* 0x0001e20008000804 */
[----:B------:R-:W-:Y:S01]  /*1550*/  BAR.SYNC.DEFER_BLOCKING 0x0 ;  /* 0x0000000000007b1d */ /* 0x000fe20000010000 */
[----:B0-----:R-:W-:-:S05]  /*1560*/  LOP3.LUT R11, R14, 0x1, RZ, 0xc0, !PT ;  /* 0x000000010e0b7812 */ /* 0x001fca00078ec0ff */
[----:B------:R-:W0:Y:S04]  /*1570*/  @!P2 LDS R6, [R15+UR4+0x400] ;  /* 0x000400040f06a984 */ /* 0x000e280008000800 */
[----:B------:R-:W1:Y:S04]  /*1580*/  @!P2 LDS R8, [R15+UR4] ;  /* 0x000000040f08a984 */ /* 0x000e680008000800 */
[----:B------:R-:W2:Y:S04]  /*1590*/  @!P2 LDS R7, [R15+UR4+0x200] ;  /* 0x000200040f07a984 */ /* 0x000ea80008000800 */
[----:B0-----:R-:W0:Y:S04]  /*15a0*/  SHFL.BFLY PT, R9, R6, 0x1, 0x1f ;  /* 0x0c201f0006097f89 */ /* 0x001e2800000e0000 */
[----:B-1----:R-:W1:Y:S04]  /*15b0*/  SHFL.BFLY PT, R5, R8, 0x1, 0x1f ;  /* 0x0c201f0008057f89 */ /* 0x002e6800000e0000 */
[----:B--2---:R-:W2:Y:S01]  /*15c0*/  SHFL.BFLY PT, R2, R7, 0x1, 0x1f ;  /* 0x0c201f0007027f89 */ /* 0x004ea200000e0000 */
[----:B0-----:R-:W-:-:S04]  /*15d0*/  FADD R12, R6, R9 ;  /* 0x00000009060c7221 */ /* 0x001fc80000000000 */
[C---:B------:R-:W-:Y:S01]  /*15e0*/  FMUL R13, R12.reuse, 0.25 ;  /* 0x3e8000000c0d7820 */ /* 0x040fe20000400000 */
[----:B------:R-:W-:Y:S01]  /*15f0*/  FSETP.GEU.AND P2, PT, |R12|, 1.175494350822287508e-38, PT ;  /* 0x008000000c00780b */ /* 0x000fe20003f4e200 */
[----:B-1----:R-:W-:Y:S01]  /*1600*/  FADD R5, -R8, R5 ;  /* 0x0000000508057221 */ /* 0x002fe20000000100 */
[----:B------:R-:W-:Y:S01]  /*1610*/  FSETP.GT.AND P1, PT, |R12|, 8.50705917302346158658e+37, PT ;  /* 0x7e8000000c00780b */ /* 0x000fe20003f24200 */
[----:B--2---:R-:W-:-:S03]  /*1620*/  FADD R7, R7, R2 ;  /* 0x0000000207077221 */ /* 0x004fc60000000000 */
[----:B------:R-:W-:-:S07]  /*1630*/  FSEL R13, R13, R12, P1 ;  /* 0x0000000c0d0d7208 */ /* 0x000fce0000800000 */
[----:B------:R-:W-:Y:S02]  /*1640*/  @!P2 FMUL R13, R13, 16777216 ;  /* 0x4b8000000d0da820 */ /* 0x000fe40000400000 */
[----:B------:R-:W-:Y:S01]  /*1650*/  @P1 FMUL R9, R9, 0.25 ;  /* 0x3e80000009091820 */ /* 0x000fe20000400000 */
[----:B------:R-:W-:Y:S01]  /*1660*/  ISETP.NE.U32.AND P1, PT, R11, 0x1, PT ;  /* 0x000000010b00780c */ /* 0x000fe20003f25070 */
[----:B------:R-:W0:Y:S02]  /*1670*/  MUFU.RCP R10, R13 ;  /* 0x0000000d000a7308 */ /* 0x000e240000001000 */
[----:B------:R-:W-:Y:S01]  /*1680*/  @!P2 FMUL R9, R9, 16777216 ;  /* 0x4b8000000909a820 */ /* 0x000fe20000400000 */
[----:B------:R-:W-:Y:S02]  /*1690*/  FSETP.NEU.AND P2, PT, R12, RZ, PT ;  /* 0x000000ff0c00720b */ /* 0x000fe40003f4d000 */
[----:B------:R-:W-:Y:S01]  /*16a0*/  ISETP.LT.AND P1, PT, R14, 0x80, P1 ;  /* 0x000000800e00780c */ /* 0x000fe20000f21270 */
[----:B0-----:R-:W-:Y:S01]  /*16b0*/  FMUL R10, R10, R9 ;  /* 0x000000090a0a7220 */ /* 0x001fe20000400000 */
[----:B------:R-:W-:-:S11]  /*16c0*/  FMUL R9, R5, R5 ;  /* 0x0000000505097220 */ /* 0x000fd60000400000 */
[----:B------:R-:W-:Y:S01]  /*16d0*/  @P1 STS [R15+UR4+0x400], R12 ;  /* 0x0004000c0f001988 */ /* 0x000fe20008000804 */
[----:B------:R-:W-:Y:S01]  /*16e0*/  FSEL R10, R10, RZ, P2 ;  /* 0x000000ff0a0a7208 */ /* 0x000fe20001000000 */
[----:B------:R-:W-:-:S04]  /*16f0*/  FMUL R9, R6, R9 ;  /* 0x0000000906097220 */ /* 0x000fc80000400000 */
[----:B------:R-:W-:Y:S01]  /*1700*/  FFMA R5, R5, R10, R8 ;  /* 0x0000000a05057223 */ /* 0x000fe20000000008 */
[----:B------:R-:W-:Y:S02]  /*1710*/  FFMA R10, R10, R9, R7 ;  /* 0x000000090a0a7223 */ /* 0x000fe40000000007 */
[----:B------:R-:W0:Y:S02]  /*1720*/  LDC.64 R6, c[0x0][0x230] ;  /* 0x00008c00ff067b82 */ /* 0x000e240000000a00 */
[----:B------:R-:W-:Y:S04]  /*1730*/  @P1 STS [R15+UR4], R5 ;  /* 0x000000050f001988 */ /* 0x000fe80008000804 */
[----:B------:R-:W-:Y:S02]  /*1740*/  @P1 STS [R15+UR4+0x200], R10 ;  /* 0x0002000a0f001988 */ /* 0x000fe40008000804 */
[----:B------:R-:W1:Y:S08]  /*1750*/  LDC.64 R8, c[0x0][0x238] ;  /* 0x00008e00ff087b82 */ /* 0x000e700000000a00 */
[----:B------:R-:W-:Y:S01]  /*1760*/  BAR.SYNC.DEFER_BLOCKING 0x0 ;  /* 0x0000000000007b1d */ /* 0x000fe20000010000 */
[----:B0-----:R-:W-:-:S04]  /*1770*/  IMAD.WIDE R2, R0, 0x4, R6 ;  /* 0x0000000400027825 */ /* 0x001fc800078e0206 */
[----:B-1----:R-:W-:Y:S01]  /*1780*/  IMAD.WIDE R6, R0, 0x4, R8 ;  /* 0x0000000400067825 */ /* 0x002fe200078e0208 */
[----:B------:R-:W0:Y:S04]  /*1790*/  LDS R11, [R4+UR4] ;  /* 0x00000004040b7984 */ /* 0x000e280008000800 */
[----:B------:R-:W1:Y:S04]  /*17a0*/  LDS R13, [R4+UR4+0x200] ;  /* 0x00020004040d7984 */ /* 0x000e680008000800 */
[----:B0-----:R0:W-:Y:S04]  /*17b0*/  @P0 STG.E desc[UR6][R2.64], R11 ;  /* 0x0000000b02000986 */ /* 0x0011e8000c101906 */
[----:B-1----:R0:W-:Y:S01]  /*17c0*/  @P0 STG.E desc[UR6][R6.64], R13 ;  /* 0x0000000d06000986 */ /* 0x0021e2000c101906 */
[----:B------:R-:W-:Y:S05]  /*17d0*/  @!P0 EXIT ;  /* 0x000000000000894d */ /* 0x000fea0003800000 */
[----:B------:R-:W1:Y:S01]  /*17e0*/  LDS R5, [R4+UR4+0x400] ;  /* 0x0004000404057984 */ /* 0x000e620008000800 */
[----:B0-----:R-:W0:Y:S02]  /*17f0*/  LDC.64 R2, c[0x0][0x240] ;  /* 0x00009000ff027b82 */ /* 0x001e240000000a00 */
[----:B0-----:R-:W-:-:S05]  /*1800*/  IMAD.WIDE R2, R0, 0x4, R2 ;  /* 0x0000000400027825 */ /* 0x001fca00078e0202 */
[----:B-1----:R-:W-:Y:S01]  /*1810*/  STG.E desc[UR6][R2.64], R5 ;  /* 0x0000000502007986 */ /* 0x002fe2000c101906 */
[----:B------:R-:W-:Y:S05]  /*1820*/  EXIT ;  /* 0x000000000000794d */ /* 0x000fea0003800000 */
.L_x_2:
[----:B------:R-:W-:-:S00]  /*1830*/  BRA `(.L_x_2) ;  /* 0xfffffffc00fc7947 */ /* 0x000fc0000383ffff */
[----:B------:R-:W-:-:S00]  /*1840*/  NOP ;  /* 0x0000000000007918 */ /* 0x000fc00000000000 */
        /* <DEDUP_REMOVED lines=11> */
.L_x_3:


//--------------------- .nv.shared.triton_red_fused__unsafe_index_convolution_native_group_norm_34 --------------------------
	.section	.nv.shared.triton_red_fused__unsafe_index_convolution_native_group_norm_34,"aw",@nobits
	.sectionflags	@""
	.align	16
	.zero		1024


//--------------------- .nv.constant0.triton_red_fused__unsafe_index_convolution_native_group_norm_34 --------------------------
	.section	.nv.constant0.triton_red_fused__unsafe_index_convolution_native_group_norm_34,"a",@progbits
	.sectionflags	@""
	.align	4
.nv.constant0.triton_red_fused__unsafe_index_convolution_native_group_norm_34:
	.zero		592
